//
// Generated by NVIDIA NVVM Compiler
//
// Compiler Build ID: CL-36424714
// Cuda compilation tools, release 13.0, V13.0.88
// Based on NVVM 20.0.0
//

.version 9.0
.target sm_100
.address_size 64

	// .globl	_ZN7gunrock4util5debugEPy
.extern .func  (.param .b32 func_retval0) vprintf
(
	.param .b64 vprintf_param_0,
	.param .b64 vprintf_param_1
)
;
.global .align 1 .b8 $str[42] = {61, 61, 61, 61, 61, 61, 78, 117, 109, 32, 111, 102, 32, 115, 117, 98, 103, 114, 97, 112, 104, 32, 109, 97, 116, 99, 104, 101, 115, 58, 32, 37, 100, 61, 61, 61, 61, 61, 61, 61, 10};

.visible .entry _ZN7gunrock4util5debugEPy(
	.param .u64 .ptr .align 1 _ZN7gunrock4util5debugEPy_param_0
)
{
	.local .align 8 .b8 	__local_depot0[8];
	.reg .b64 	%SP;
	.reg .b64 	%SPL;
	.reg .pred 	%p<2>;
	.reg .b32 	%r<8>;
	.reg .b64 	%rd<8>;

	mov.u64 	%SPL, __local_depot0;
	cvta.local.u64 	%SP, %SPL;
	ld.param.u64 	%rd1, [_ZN7gunrock4util5debugEPy_param_0];
	mov.u32 	%r1, %ctaid.x;
	mov.u32 	%r2, %ntid.x;
	mul.lo.s32 	%r3, %r1, %r2;
	mov.u32 	%r4, %tid.x;
	neg.s32 	%r5, %r4;
	setp.ne.s32 	%p1, %r3, %r5;
	@%p1 bra 	$L__BB0_2;
	add.u64 	%rd2, %SP, 0;
	add.u64 	%rd3, %SPL, 0;
	cvta.to.global.u64 	%rd4, %rd1;
	ld.global.u64 	%rd5, [%rd4];
	st.local.u64 	[%rd3], %rd5;
	mov.u64 	%rd6, $str;
	cvta.global.u64 	%rd7, %rd6;
	{ // callseq 0, 0
	.param .b64 param0;
	st.param.b64 	[param0], %rd7;
	.param .b64 param1;
	st.param.b64 	[param1], %rd2;
	.param .b32 retval0;
	call.uni (retval0), 
	vprintf, 
	(
	param0, 
	param1
	);
	ld.param.b32 	%r6, [retval0];
	} // callseq 0
$L__BB0_2:
	ret;

}


// ===== COMPILED SASS (sm_100) =====

	.target	sm_100

	.elftype	@"ET_EXEC"


//--------------------- .note.nv.tkinfo           --------------------------
	.section	.note.nv.tkinfo,"",@"SHT_NOTE"
	.sectionflags	@"SHF_NOTE_NV_TKINFO"
	.tkinfo
        /*0018*/ 	.word	0x00000002
        /*0030*/ 	.string	""
        /*0030*/ 	.string	"ptxas"
        /*0030*/ 	.string	"Cuda compilation tools, release 13.0, V13.0.88"
        /*0030*/ 	.string	"Build cuda_13.0.r13.0/compiler.36424714_0"
        /*0030*/ 	.string	"-arch sm_100 -m 64 "



//--------------------- .note.nv.cuinfo           --------------------------
	.section	.note.nv.cuinfo,"",@"SHT_NOTE"
	.sectionflags	@"SHF_NOTE_NV_CUINFO"
        /*0018*/ 	.short	0x0002
        /*001a*/ 	.short	0x0064
        /*001c*/ 	.short	0x0082
	.zero		2


//--------------------- .nv.info                  --------------------------
	.section	.nv.info,"",@"SHT_CUDA_INFO"
	.align	4


	//----- nvinfo : EIATTR_REGCOUNT
	.align		4
        /*0000*/ 	.byte	0x04, 0x2f
        /*0002*/ 	.short	(.L_2 - .L_1)
	.align		4
.L_1:
        /*0004*/ 	.word	index@(_ZN7gunrock4util5debugEPy)
        /*0008*/ 	.word	0x00000018


	//----- nvinfo : EIATTR_FRAME_SIZE
	.align		4
.L_2:
        /*000c*/ 	.byte	0x04, 0x11
        /*000e*/ 	.short	(.L_4 - .L_3)
	.align		4
.L_3:
        /*0010*/ 	.word	index@(_ZN7gunrock4util5debugEPy)
        /*0014*/ 	.word	0x00000008


	//----- nvinfo : EIATTR_MIN_STACK_SIZE
	.align		4
.L_4:
        /*0018*/ 	.byte	0x04, 0x12
        /*001a*/ 	.short	(.L_6 - .L_5)
	.align		4
.L_5:
        /*001c*/ 	.word	index@(_ZN7gunrock4util5debugEPy)
        /*0020*/ 	.word	0x00000008
.L_6:


//--------------------- .nv.compat                --------------------------
	.section	.nv.compat,"",@"SHT_CUDA_COMPAT_INFO"
	.align	4
        /*0000*/ 	.byte	0x02, 0x09, 0x00, 0x00, 0x02, 0x02, 0x01, 0x00, 0x02, 0x05, 0x05, 0x00, 0x03, 0x07, 0x01, 0x01
        /*0010*/ 	.byte	0x02, 0x03, 0x00, 0x00, 0x02, 0x06, 0x01, 0x00, 0x04, 0x0b, 0x08, 0x00, 0x09, 0x00, 0x00, 0x00
        /*0020*/ 	.byte	0x00, 0x00, 0x00, 0x00


//--------------------- .nv.info._ZN7gunrock4util5debugEPy --------------------------
	.section	.nv.info._ZN7gunrock4util5debugEPy,"",@"SHT_CUDA_INFO"
	.sectionflags	@""
	.align	4


	//----- nvinfo : EIATTR_CUDA_API_VERSION
	.align		4
        /*0000*/ 	.byte	0x04, 0x37
        /*0002*/ 	.short	(.L_8 - .L_7)
.L_7:
        /*0004*/ 	.word	0x00000082


	//----- nvinfo : EIATTR_KPARAM_INFO
	.align		4
.L_8:
        /*0008*/ 	.byte	0x04, 0x17
        /*000a*/ 	.short	(.L_10 - .L_9)
.L_9:
        /*000c*/ 	.word	0x00000000
        /*0010*/ 	.short	0x0000
        /*0012*/ 	.short	0x0000
        /*0014*/ 	.byte	0x00, 0xf5, 0x21, 0x00


	//----- nvinfo : EIATTR_SPARSE_MMA_MASK
	.align		4
.L_10:
        /*0018*/ 	.byte	0x03, 0x50
        /*001a*/ 	.short	0x0000


	//----- nvinfo : EIATTR_MAXREG_COUNT
	.align		4
        /*001c*/ 	.byte	0x03, 0x1b
        /*001e*/ 	.short	0x00ff


	//----- nvinfo : EIATTR_EXTERNS
	.align		4
        /*0020*/ 	.byte	0x04, 0x0f
        /*0022*/ 	.short	(.L_12 - .L_11)


	//   ....[0]....
	.align		4
.L_11:
        /*0024*/ 	.word	index@(vprintf)


	//----- nvinfo : EIATTR_MERCURY_ISA_VERSION
	.align		4
.L_12:
        /*0028*/ 	.byte	0x03, 0x5f
        /*002a*/ 	.short	0x0101


	//----- nvinfo : EIATTR_VRC_CTA_INIT_COUNT
	.align		4
        /*002c*/ 	.byte	0x02, 0x4a
	.zero		1
	.zero		1


	//----- nvinfo : EIATTR_SYSCALL_OFFSETS
	.align		4
        /*0030*/ 	.byte	0x04, 0x46
        /*0032*/ 	.short	(.L_14 - .L_13)


	//   ....[0]....
.L_13:
        /*0034*/ 	.word	0x00000170


	//----- nvinfo : EIATTR_EXIT_INSTR_OFFSETS
	.align		4
.L_14:
        /*0038*/ 	.byte	0x04, 0x1c
        /*003a*/ 	.short	(.L_16 - .L_15)


	//   ....[0]....
.L_15:
        /*003c*/ 	.word	0x000000c0


	//   ....[1]....
        /*0040*/ 	.word	0x00000180


	//----- nvinfo : EIATTR_CRS_STACK_SIZE
	.align		4
.L_16:
        /*0044*/ 	.byte	0x04, 0x1e
        /*0046*/ 	.short	(.L_18 - .L_17)
.L_17:
        /*0048*/ 	.word	0x00000000


	//----- nvinfo : EIATTR_CBANK_PARAM_SIZE
	.align		4
.L_18:
        /*004c*/ 	.byte	0x03, 0x19
        /*004e*/ 	.short	0x0008


	//----- nvinfo : EIATTR_PARAM_CBANK
	.align		4
        /*0050*/ 	.byte	0x04, 0x0a
        /*0052*/ 	.short	(.L_20 - .L_19)
	.align		4
.L_19:
        /*0054*/ 	.word	index@(.nv.constant0._ZN7gunrock4util5debugEPy)
        /*0058*/ 	.short	0x0380
        /*005a*/ 	.short	0x0008


	//----- nvinfo : EIATTR_SW_WAR
	.align		4
.L_20:
        /*005c*/ 	.byte	0x04, 0x36
        /*005e*/ 	.short	(.L_22 - .L_21)
.L_21:
        /*0060*/ 	.word	0x00000008
.L_22:


//--------------------- .nv.callgraph             --------------------------
	.section	.nv.callgraph,"",@"SHT_CUDA_CALLGRAPH"
	.align	4
	.sectionentsize	8
	.align		4
        /*0000*/ 	.word	0x00000000
	.align		4
        /*0004*/ 	.word	0xffffffff
	.align		4
        /*0008*/ 	.word	index@(_ZN7gunrock4util5debugEPy)
	.align		4
        /*000c*/ 	.word	index@(vprintf)
	.align		4
        /*0010*/ 	.word	0x00000000
	.align		4
        /*0014*/ 	.word	0xfffffffe
	.align		4
        /*0018*/ 	.word	0x00000000
	.align		4
        /*001c*/ 	.word	0xfffffffd
	.align		4
        /*0020*/ 	.word	0x00000000
	.align		4
        /*0024*/ 	.word	0xfffffffc


//--------------------- .nv.constant4             --------------------------
	.section	.nv.constant4,"a",@progbits
	.align	8
	.align		8
.nv.constant4:
        /*0000*/ 	.dword	vprintf
	.align		8
        /*0008*/ 	.dword	$str


//--------------------- .text._ZN7gunrock4util5debugEPy --------------------------
	.section	.text._ZN7gunrock4util5debugEPy,"ax",@progbits
	.align	128
        .global         _ZN7gunrock4util5debugEPy
        .type           _ZN7gunrock4util5debugEPy,@function
        .size           _ZN7gunrock4util5debugEPy,(.L_x_2 - _ZN7gunrock4util5debugEPy)
        .other          _ZN7gunrock4util5debugEPy,@"STO_CUDA_ENTRY STV_DEFAULT"
_ZN7gunrock4util5debugEPy:
.text._ZN7gunrock4util5debugEPy:
[----:B------:R-:W0:Y:S01]  /*0000*/  LDC R1, c[0x0][0x37c] ;  /* 0x0000df00ff017b82 */ /* 0x000e220000000800 */
[----:B------:R-:W1:Y:S07]  /*0010*/  S2R R0, SR_TID.X ;  /* 0x0000000000007919 */ /* 0x000e6e0000002100 */
[----:B------:R-:W2:Y:S01]  /*0020*/  S2UR UR4, SR_CTAID.X ;  /* 0x00000000000479c3 */ /* 0x000ea20000002500 */
[----:B------:R-:W3:Y:S01]  /*0030*/  LDCU UR7, c[0x0][0x2fc] ;  /* 0x00005f80ff0777ac */ /* 0x000ee20008000800 */
[----:B0-----:R-:W-:Y:S01]  /*0040*/  VIADD R1, R1, 0xfffffff8 ;  /* 0xfffffff801017836 */ /* 0x001fe20000000000 */
[----:B------:R-:W2:Y:S01]  /*0050*/  LDCU UR5, c[0x0][0x360] ;  /* 0x00006c00ff0577ac */ /* 0x000ea20008000800 */
[----:B------:R-:W0:Y:S01]  /*0060*/  LDCU UR6, c[0x0][0x2f8] ;  /* 0x00005f00ff0677ac */ /* 0x000e220008000800 */
[----:B--2---:R-:W-:-:S02]  /*0070*/  UIMAD UR4, UR4, UR5, URZ ;  /* 0x00000005040472a4 */ /* 0x004fc4000f8e02ff */
[----:B0-----:R-:W-:Y:S01]  /*0080*/  IADD3 R6, P1, PT, R1, UR6, RZ ;  /* 0x0000000601067c10 */ /* 0x001fe2000ff3e0ff */
[----:B-1----:R-:W-:-:S03]  /*0090*/  IMAD.MOV R0, RZ, RZ, -R0 ;  /* 0x000000ffff007224 */ /* 0x002fc600078e0a00 */
[----:B---3--:R-:W-:Y:S02]  /*00a0*/  IADD3.X R7, PT, PT, RZ, UR7, RZ, P1, !PT ;  /* 0x00000007ff077c10 */ /* 0x008fe40008ffe4ff */
[----:B------:R-:W-:-:S13]  /*00b0*/  ISETP.NE.AND P0, PT, R0, UR4, PT ;  /* 0x0000000400007c0c */ /* 0x000fda000bf05270 */
[----:B------:R-:W-:Y:S05]  /*00c0*/  @P0 EXIT ;  /* 0x000000000000094d */ /* 0x000fea0003800000 */
[----:B------:R-:W0:Y:S01]  /*00d0*/  LDC.64 R2, c[0x0][0x380] ;  /* 0x0000e000ff027b82 */ /* 0x000e220000000a00 */
[----:B------:R-:W0:Y:S02]  /*00e0*/  LDCU.64 UR4, c[0x0][0x358] ;  /* 0x00006b00ff0477ac */ /* 0x000e240008000a00 */
[----:B0-----:R-:W2:Y:S01]  /*00f0*/  LDG.E.64 R2, desc[UR4][R2.64] ;  /* 0x0000000402027981 */ /* 0x001ea2000c1e1b00 */
[----:B------:R-:W-:Y:S01]  /*0100*/  MOV R0, 0x0 ;  /* 0x0000000000007802 */ /* 0x000fe20000000f00 */
[----:B------:R-:W0:Y:S03]  /*0110*/  LDCU.64 UR4, c[0x4][0x8] ;  /* 0x01000100ff0477ac */ /* 0x000e260008000a00 */
[----:B------:R1:W3:Y:S01]  /*0120*/  LDC.64 R8, c[0x4][R0] ;  /* 0x0100000000087b82 */ /* 0x0002e20000000a00 */
[----:B0-----:R-:W-:Y:S01]  /*0130*/  IMAD.U32 R4, RZ, RZ, UR4 ;  /* 0x00000004ff047e24 */ /* 0x001fe2000f8e00ff */
[----:B------:R-:W-:Y:S01]  /*0140*/  MOV R5, UR5 ;  /* 0x0000000500057c02 */ /* 0x000fe20008000f00 */
[----:B--23--:R1:W-:Y:S06]  /*0150*/  STL.64 [R1], R2 ;  /* 0x0000000201007387 */ /* 0x00c3ec0000100a00 */
[----:B------:R-:W-:-:S07]  /*0160*/  LEPC R20, `(.L_x_0) ;  /* 0x000000001014794e */ /* 0x000fce0000000000 */
[----:B-1----:R-:W-:Y:S05]  /*0170*/  CALL.ABS.NOINC R8 ;  /* 0x0000000008007343 */ /* 0x002fea0003c00000 */
.L_x_0:
[----:B------:R-:W-:Y:S05]  /*0180*/  EXIT ;  /* 0x000000000000794d */ /* 0x000fea0003800000 */
.L_x_1:
[----:B------:R-:W-:-:S00]  /*0190*/  BRA `(.L_x_1) ;  /* 0xfffffffc00fc7947 */ /* 0x000fc0000383ffff */
[----:B------:R-:W-:-:S00]  /*01a0*/  NOP ;  /* 0x0000000000007918 */ /* 0x000fc00000000000 */
        /* <DEDUP_REMOVED lines=13> */
.L_x_2:


//--------------------- .nv.global.init           --------------------------
	.section	.nv.global.init,"aw",@progbits
.nv.global.init:
	.type		$str,@object
	.size		$str,(.L_0 - $str)
$str:
        /*0000*/ 	.byte	0x3d, 0x3d, 0x3d, 0x3d, 0x3d, 0x3d, 0x4e, 0x75, 0x6d, 0x20, 0x6f, 0x66, 0x20, 0x73, 0x75, 0x62
        /*0010*/ 	.byte	0x67, 0x72, 0x61, 0x70, 0x68, 0x20, 0x6d, 0x61, 0x74, 0x63, 0x68, 0x65, 0x73, 0x3a, 0x20, 0x25
        /*0020*/ 	.byte	0x64, 0x3d, 0x3d, 0x3d, 0x3d, 0x3d, 0x3d, 0x3d, 0x0a, 0x00
.L_0:


//--------------------- .nv.shared.reserved.0     --------------------------
	.section	.nv.shared.reserved.0,"aw",@nobits
	.weak		__nv_reservedSMEM_offset_0_alias
	.size		__nv_reservedSMEM_offset_0_alias, 0, 64
	.other		__nv_reservedSMEM_offset_0_alias,@"STO_CUDA_RESERVED_SHARED STV_DEFAULT"
__nv_reservedSMEM_offset_0_alias:
	.zero		0
	.zero		64


//--------------------- .nv.constant0._ZN7gunrock4util5debugEPy --------------------------
	.section	.nv.constant0._ZN7gunrock4util5debugEPy,"a",@progbits
	.sectionflags	@""
	.align	4
.nv.constant0._ZN7gunrock4util5debugEPy:
	.zero		904


//--------------------- SYMBOLS --------------------------

	.type		.nv.reservedSmem.offset0,@object
	.size		.nv.reservedSmem.offset0,0x4
	.type		vprintf,@function
